//
// Generated by NVIDIA NVVM Compiler
//
// Compiler Build ID: CL-36424714
// Cuda compilation tools, release 13.0, V13.0.88
// Based on NVVM 20.0.0
//

.version 9.0
.target sm_100
.address_size 64

	// .globl	_Z12trivial_racePiS_

.visible .entry _Z12trivial_racePiS_(
	.param .u64 .ptr .align 1 _Z12trivial_racePiS__param_0,
	.param .u64 .ptr .align 1 _Z12trivial_racePiS__param_1
)
{
	.reg .b32 	%r<2>;
	.reg .b64 	%rd<7>;

	ld.param.u64 	%rd1, [_Z12trivial_racePiS__param_0];
	ld.param.u64 	%rd2, [_Z12trivial_racePiS__param_1];
	cvta.to.global.u64 	%rd3, %rd2;
	cvta.to.global.u64 	%rd4, %rd1;
	mov.u32 	%r1, %tid.x;
	st.global.u32 	[%rd4], %r1;
	mul.wide.u32 	%rd5, %r1, 4;
	add.s64 	%rd6, %rd3, %rd5;
	st.global.u32 	[%rd6], %r1;
	ret;

}


// ===== COMPILED SASS (sm_100) =====

	.target	sm_100

	.elftype	@"ET_EXEC"


//--------------------- .note.nv.tkinfo           --------------------------
	.section	.note.nv.tkinfo,"",@"SHT_NOTE"
	.sectionflags	@"SHF_NOTE_NV_TKINFO"
	.tkinfo
        /*0018*/ 	.word	0x00000002
        /*0030*/ 	.string	""
        /*0030*/ 	.string	"ptxas"
        /*0030*/ 	.string	"Cuda compilation tools, release 13.0, V13.0.88"
        /*0030*/ 	.string	"Build cuda_13.0.r13.0/compiler.36424714_0"
        /*0030*/ 	.string	"-arch sm_100 -m 64 "



//--------------------- .note.nv.cuinfo           --------------------------
	.section	.note.nv.cuinfo,"",@"SHT_NOTE"
	.sectionflags	@"SHF_NOTE_NV_CUINFO"
        /*0018*/ 	.short	0x0002
        /*001a*/ 	.short	0x0064
        /*001c*/ 	.short	0x0082
	.zero		2


//--------------------- .nv.info                  --------------------------
	.section	.nv.info,"",@"SHT_CUDA_INFO"
	.align	4


	//----- nvinfo : EIATTR_REGCOUNT
	.align		4
        /*0000*/ 	.byte	0x04, 0x2f
        /*0002*/ 	.short	(.L_1 - .L_0)
	.align		4
.L_0:
        /*0004*/ 	.word	index@(_Z12trivial_racePiS_)
        /*0008*/ 	.word	0x0000000a


	//----- nvinfo : EIATTR_FRAME_SIZE
	.align		4
.L_1:
        /*000c*/ 	.byte	0x04, 0x11
        /*000e*/ 	.short	(.L_3 - .L_2)
	.align		4
.L_2:
        /*0010*/ 	.word	index@(_Z12trivial_racePiS_)
        /*0014*/ 	.word	0x00000000


	//----- nvinfo : EIATTR_MIN_STACK_SIZE
	.align		4
.L_3:
        /*0018*/ 	.byte	0x04, 0x12
        /*001a*/ 	.short	(.L_5 - .L_4)
	.align		4
.L_4:
        /*001c*/ 	.word	index@(_Z12trivial_racePiS_)
        /*0020*/ 	.word	0x00000000
.L_5:


//--------------------- .nv.compat                --------------------------
	.section	.nv.compat,"",@"SHT_CUDA_COMPAT_INFO"
	.align	4
        /*0000*/ 	.byte	0x02, 0x09, 0x00, 0x00, 0x02, 0x02, 0x01, 0x00, 0x02, 0x05, 0x05, 0x00, 0x03, 0x07, 0x01, 0x01
        /*0010*/ 	.byte	0x02, 0x03, 0x00, 0x00, 0x02, 0x06, 0x01, 0x00, 0x04, 0x0b, 0x08, 0x00, 0x09, 0x00, 0x00, 0x00
        /*0020*/ 	.byte	0x00, 0x00, 0x00, 0x00


//--------------------- .nv.info._Z12trivial_racePiS_ --------------------------
	.section	.nv.info._Z12trivial_racePiS_,"",@"SHT_CUDA_INFO"
	.sectionflags	@""
	.align	4


	//----- nvinfo : EIATTR_CUDA_API_VERSION
	.align		4
        /*0000*/ 	.byte	0x04, 0x37
        /*0002*/ 	.short	(.L_7 - .L_6)
.L_6:
        /*0004*/ 	.word	0x00000082


	//----- nvinfo : EIATTR_KPARAM_INFO
	.align		4
.L_7:
        /*0008*/ 	.byte	0x04, 0x17
        /*000a*/ 	.short	(.L_9 - .L_8)
.L_8:
        /*000c*/ 	.word	0x00000000
        /*0010*/ 	.short	0x0001
        /*0012*/ 	.short	0x0008
        /*0014*/ 	.byte	0x00, 0xf5, 0x21, 0x00


	//----- nvinfo : EIATTR_KPARAM_INFO
	.align		4
.L_9:
        /*0018*/ 	.byte	0x04, 0x17
        /*001a*/ 	.short	(.L_11 - .L_10)
.L_10:
        /*001c*/ 	.word	0x00000000
        /*0020*/ 	.short	0x0000
        /*0022*/ 	.short	0x0000
        /*0024*/ 	.byte	0x00, 0xf5, 0x21, 0x00


	//----- nvinfo : EIATTR_SPARSE_MMA_MASK
	.align		4
.L_11:
        /*0028*/ 	.byte	0x03, 0x50
        /*002a*/ 	.short	0x0000


	//----- nvinfo : EIATTR_MAXREG_COUNT
	.align		4
        /*002c*/ 	.byte	0x03, 0x1b
        /*002e*/ 	.short	0x00ff


	//----- nvinfo : EIATTR_MERCURY_ISA_VERSION
	.align		4
        /*0030*/ 	.byte	0x03, 0x5f
        /*0032*/ 	.short	0x0101


	//----- nvinfo : EIATTR_VRC_CTA_INIT_COUNT
	.align		4
        /*0034*/ 	.byte	0x02, 0x4a
	.zero		1
	.zero		1


	//----- nvinfo : EIATTR_EXIT_INSTR_OFFSETS
	.align		4
        /*0038*/ 	.byte	0x04, 0x1c
        /*003a*/ 	.short	(.L_13 - .L_12)


	//   ....[0]....
.L_12:
        /*003c*/ 	.word	0x00000080


	//----- nvinfo : EIATTR_CBANK_PARAM_SIZE
	.align		4
.L_13:
        /*0040*/ 	.byte	0x03, 0x19
        /*0042*/ 	.short	0x0010


	//----- nvinfo : EIATTR_PARAM_CBANK
	.align		4
        /*0044*/ 	.byte	0x04, 0x0a
        /*0046*/ 	.short	(.L_15 - .L_14)
	.align		4
.L_14:
        /*0048*/ 	.word	index@(.nv.constant0._Z12trivial_racePiS_)
        /*004c*/ 	.short	0x0380
        /*004e*/ 	.short	0x0010


	//----- nvinfo : EIATTR_SW_WAR
	.align		4
.L_15:
        /*0050*/ 	.byte	0x04, 0x36
        /*0052*/ 	.short	(.L_17 - .L_16)
.L_16:
        /*0054*/ 	.word	0x00000008
.L_17:


//--------------------- .nv.callgraph             --------------------------
	.section	.nv.callgraph,"",@"SHT_CUDA_CALLGRAPH"
	.align	4
	.sectionentsize	8
	.align		4
        /*0000*/ 	.word	0x00000000
	.align		4
        /*0004*/ 	.word	0xffffffff
	.align		4
        /*0008*/ 	.word	0x00000000
	.align		4
        /*000c*/ 	.word	0xfffffffe
	.align		4
        /*0010*/ 	.word	0x00000000
	.align		4
        /*0014*/ 	.word	0xfffffffd
	.align		4
        /*0018*/ 	.word	0x00000000
	.align		4
        /*001c*/ 	.word	0xfffffffc


//--------------------- .text._Z12trivial_racePiS_ --------------------------
	.section	.text._Z12trivial_racePiS_,"ax",@progbits
	.align	128
        .global         _Z12trivial_racePiS_
        .type           _Z12trivial_racePiS_,@function
        .size           _Z12trivial_racePiS_,(.L_x_1 - _Z12trivial_racePiS_)
        .other          _Z12trivial_racePiS_,@"STO_CUDA_ENTRY STV_DEFAULT"
_Z12trivial_racePiS_:
.text._Z12trivial_racePiS_:
[----:B------:R-:W-:Y:S01]  /*0000*/  LDC R1, c[0x0][0x37c] ;  /* 0x0000df00ff017b82 */ /* 0x000fe20000000800 */
[----:B------:R-:W0:Y:S07]  /*0010*/  S2R R7, SR_TID.X ;  /* 0x0000000000077919 */ /* 0x000e2e0000002100 */
[----:B------:R-:W0:Y:S01]  /*0020*/  LDC.64 R4, c[0x0][0x388] ;  /* 0x0000e200ff047b82 */ /* 0x000e220000000a00 */
[----:B------:R-:W1:Y:S07]  /*0030*/  LDCU.64 UR4, c[0x0][0x358] ;  /* 0x00006b00ff0477ac */ /* 0x000e6e0008000a00 */
[----:B------:R-:W1:Y:S01]  /*0040*/  LDC.64 R2, c[0x0][0x380] ;  /* 0x0000e000ff027b82 */ /* 0x000e620000000a00 */
[----:B0-----:R-:W-:Y:S01]  /*0050*/  IMAD.WIDE.U32 R4, R7, 0x4, R4 ;  /* 0x0000000407047825 */ /* 0x001fe200078e0004 */
[----:B-1----:R-:W-:Y:S04]  /*0060*/  STG.E desc[UR4][R2.64], R7 ;  /* 0x0000000702007986 */ /* 0x002fe8000c101904 */
[----:B------:R-:W-:Y:S01]  /*0070*/  STG.E desc[UR4][R4.64], R7 ;  /* 0x0000000704007986 */ /* 0x000fe2000c101904 */
[----:B------:R-:W-:Y:S05]  /*0080*/  EXIT ;  /* 0x000000000000794d */ /* 0x000fea0003800000 */
.L_x_0:
[----:B------:R-:W-:-:S00]  /*0090*/  BRA `(.L_x_0) ;  /* 0xfffffffc00fc7947 */ /* 0x000fc0000383ffff */
[----:B------:R-:W-:-:S00]  /*00a0*/  NOP ;  /* 0x0000000000007918 */ /* 0x000fc00000000000 */
        /* <DEDUP_REMOVED lines=13> */
.L_x_1:


//--------------------- .nv.shared.reserved.0     --------------------------
	.section	.nv.shared.reserved.0,"aw",@nobits
	.weak		__nv_reservedSMEM_offset_0_alias
	.size		__nv_reservedSMEM_offset_0_alias, 0, 64
	.other		__nv_reservedSMEM_offset_0_alias,@"STO_CUDA_RESERVED_SHARED STV_DEFAULT"
__nv_reservedSMEM_offset_0_alias:
	.zero		0
	.zero		64


//--------------------- .nv.constant0._Z12trivial_racePiS_ --------------------------
	.section	.nv.constant0._Z12trivial_racePiS_,"a",@progbits
	.sectionflags	@""
	.align	4
.nv.constant0._Z12trivial_racePiS_:
	.zero		912


//--------------------- SYMBOLS --------------------------

	.type		.nv.reservedSmem.offset0,@object
	.size		.nv.reservedSmem.offset0,0x4
